//
// Generated by NVIDIA NVVM Compiler
//
// Compiler Build ID: CL-36424714
// Cuda compilation tools, release 13.0, V13.0.88
// Based on NVVM 20.0.0
//

.version 9.0
.target sm_100
.address_size 64

	// .globl	_Z9crypt_gpuiiPcPiS0_S0_S0_iS0_

.visible .entry _Z9crypt_gpuiiPcPiS0_S0_S0_iS0_(
	.param .u32 _Z9crypt_gpuiiPcPiS0_S0_S0_iS0__param_0,
	.param .u32 _Z9crypt_gpuiiPcPiS0_S0_S0_iS0__param_1,
	.param .u64 .ptr .align 1 _Z9crypt_gpuiiPcPiS0_S0_S0_iS0__param_2,
	.param .u64 .ptr .align 1 _Z9crypt_gpuiiPcPiS0_S0_S0_iS0__param_3,
	.param .u64 .ptr .align 1 _Z9crypt_gpuiiPcPiS0_S0_S0_iS0__param_4,
	.param .u64 .ptr .align 1 _Z9crypt_gpuiiPcPiS0_S0_S0_iS0__param_5,
	.param .u64 .ptr .align 1 _Z9crypt_gpuiiPcPiS0_S0_S0_iS0__param_6,
	.param .u32 _Z9crypt_gpuiiPcPiS0_S0_S0_iS0__param_7,
	.param .u64 .ptr .align 1 _Z9crypt_gpuiiPcPiS0_S0_S0_iS0__param_8
)
{
	.reg .pred 	%p<2>;
	.reg .b16 	%rs<5>;
	.reg .b32 	%r<90>;
	.reg .b64 	%rd<34>;

	ld.param.u32 	%r4, [_Z9crypt_gpuiiPcPiS0_S0_S0_iS0__param_0];
	ld.param.u32 	%r2, [_Z9crypt_gpuiiPcPiS0_S0_S0_iS0__param_1];
	ld.param.u64 	%rd2, [_Z9crypt_gpuiiPcPiS0_S0_S0_iS0__param_3];
	ld.param.u64 	%rd3, [_Z9crypt_gpuiiPcPiS0_S0_S0_iS0__param_4];
	ld.param.u64 	%rd4, [_Z9crypt_gpuiiPcPiS0_S0_S0_iS0__param_5];
	ld.param.u64 	%rd5, [_Z9crypt_gpuiiPcPiS0_S0_S0_iS0__param_6];
	ld.param.u32 	%r3, [_Z9crypt_gpuiiPcPiS0_S0_S0_iS0__param_7];
	ld.param.u64 	%rd6, [_Z9crypt_gpuiiPcPiS0_S0_S0_iS0__param_8];
	mov.u32 	%r5, %ctaid.x;
	mov.u32 	%r6, %ntid.x;
	mov.u32 	%r7, %tid.x;
	mad.lo.s32 	%r1, %r5, %r6, %r7;
	setp.ge.s32 	%p1, %r1, %r4;
	@%p1 bra 	$L__BB0_2;
	ld.param.u64 	%rd33, [_Z9crypt_gpuiiPcPiS0_S0_S0_iS0__param_2];
	cvta.to.global.u64 	%rd7, %rd33;
	cvta.to.global.u64 	%rd8, %rd6;
	cvta.to.global.u64 	%rd9, %rd4;
	cvta.to.global.u64 	%rd10, %rd3;
	cvta.to.global.u64 	%rd11, %rd2;
	cvta.to.global.u64 	%rd12, %rd5;
	shl.b32 	%r8, %r2, 1;
	add.s32 	%r9, %r3, %r1;
	shl.b32 	%r10, %r9, 1;
	cvt.s64.s32 	%rd13, %r1;
	add.s64 	%rd14, %rd7, %rd13;
	ld.global.s8 	%rs1, [%rd14];
	mul.wide.s16 	%r11, %rs1, 2;
	mul.wide.s32 	%rd15, %r11, 4;
	add.s64 	%rd16, %rd8, %rd15;
	ld.global.u32 	%r12, [%rd16+-776];
	add.s32 	%r13, %r12, %r10;
	rem.s32 	%r14, %r13, %r8;
	shr.s32 	%r15, %r14, 31;
	and.b32  	%r16, %r15, %r8;
	add.s32 	%r17, %r16, %r14;
	mul.wide.s32 	%rd17, %r17, 4;
	add.s64 	%rd18, %rd9, %rd17;
	ld.global.u32 	%r18, [%rd18];
	sub.s32 	%r19, %r18, %r10;
	rem.s32 	%r20, %r19, %r8;
	shr.s32 	%r21, %r20, 31;
	and.b32  	%r22, %r21, %r8;
	div.s32 	%r23, %r10, %r8;
	add.s32 	%r24, %r23, %r20;
	add.s32 	%r25, %r24, %r22;
	rem.s32 	%r26, %r25, %r8;
	shr.s32 	%r27, %r26, 31;
	and.b32  	%r28, %r27, %r8;
	add.s32 	%r29, %r28, %r26;
	mul.wide.s32 	%rd19, %r29, 4;
	add.s64 	%rd20, %rd10, %rd19;
	ld.global.u32 	%r30, [%rd20];
	sub.s32 	%r31, %r30, %r23;
	rem.s32 	%r32, %r31, %r8;
	shr.s32 	%r33, %r32, 31;
	and.b32  	%r34, %r33, %r8;
	add.s32 	%r35, %r34, %r32;
	mul.lo.s32 	%r36, %r23, %r8;
	sub.s32 	%r37, %r10, %r36;
	add.s32 	%r38, %r35, %r36;
	rem.s32 	%r39, %r38, %r8;
	shr.s32 	%r40, %r39, 31;
	and.b32  	%r41, %r40, %r8;
	add.s32 	%r42, %r41, %r39;
	mul.wide.s32 	%rd21, %r42, 4;
	add.s64 	%rd22, %rd11, %rd21;
	ld.global.u32 	%r43, [%rd22];
	sub.s32 	%r44, %r43, %r23;
	rem.s32 	%r45, %r44, %r8;
	shr.s32 	%r46, %r45, 31;
	and.b32  	%r47, %r46, %r8;
	add.s32 	%r48, %r47, %r45;
	mul.wide.s32 	%rd23, %r48, 4;
	add.s64 	%rd24, %rd12, %rd23;
	ld.global.u32 	%r49, [%rd24];
	add.s32 	%r50, %r49, %r36;
	rem.s32 	%r51, %r50, %r8;
	shr.s32 	%r52, %r51, 31;
	and.b32  	%r53, %r52, %r8;
	add.s32 	%r54, %r51, %r53;
	add.s32 	%r55, %r54, 1;
	mul.wide.s32 	%rd25, %r55, 4;
	add.s64 	%rd26, %rd12, %rd25;
	ld.global.u32 	%r56, [%rd26];
	sub.s32 	%r57, %r37, %r10;
	add.s32 	%r58, %r57, %r56;
	rem.s32 	%r59, %r58, %r8;
	shr.s32 	%r60, %r59, 31;
	and.b32  	%r61, %r60, %r8;
	add.s32 	%r62, %r59, %r23;
	add.s32 	%r63, %r62, %r61;
	rem.s32 	%r64, %r63, %r8;
	shr.s32 	%r65, %r64, 31;
	and.b32  	%r66, %r65, %r8;
	add.s32 	%r67, %r64, %r66;
	add.s32 	%r68, %r67, 1;
	mul.wide.s32 	%rd27, %r68, 4;
	add.s64 	%rd28, %rd11, %rd27;
	ld.global.u32 	%r69, [%rd28];
	sub.s32 	%r70, %r69, %r23;
	rem.s32 	%r71, %r70, %r8;
	shr.s32 	%r72, %r71, 31;
	and.b32  	%r73, %r72, %r8;
	add.s32 	%r74, %r71, %r10;
	add.s32 	%r75, %r74, %r73;
	rem.s32 	%r76, %r75, %r8;
	shr.s32 	%r77, %r76, 31;
	and.b32  	%r78, %r77, %r8;
	add.s32 	%r79, %r76, %r78;
	add.s32 	%r80, %r79, 1;
	mul.wide.s32 	%rd29, %r80, 4;
	add.s64 	%rd30, %rd10, %rd29;
	ld.global.u32 	%r81, [%rd30];
	sub.s32 	%r82, %r81, %r10;
	rem.s32 	%r83, %r82, %r8;
	shr.s32 	%r84, %r83, 31;
	and.b32  	%r85, %r84, %r8;
	add.s32 	%r86, %r85, %r83;
	mul.wide.s32 	%rd31, %r86, 4;
	add.s64 	%rd32, %rd8, %rd31;
	ld.global.u32 	%r87, [%rd32];
	shr.u32 	%r88, %r87, 31;
	add.s32 	%r89, %r87, %r88;
	cvt.u16.u32 	%rs2, %r89;
	shr.u16 	%rs3, %rs2, 1;
	add.s16 	%rs4, %rs3, 97;
	st.global.u8 	[%rd14], %rs4;
$L__BB0_2:
	ret;

}


// ===== COMPILED SASS (sm_100) =====

	.target	sm_100

	.elftype	@"ET_EXEC"


//--------------------- .note.nv.tkinfo           --------------------------
	.section	.note.nv.tkinfo,"",@"SHT_NOTE"
	.sectionflags	@"SHF_NOTE_NV_TKINFO"
	.tkinfo
        /*0018*/ 	.word	0x00000002
        /*0030*/ 	.string	""
        /*0030*/ 	.string	"ptxas"
        /*0030*/ 	.string	"Cuda compilation tools, release 13.0, V13.0.88"
        /*0030*/ 	.string	"Build cuda_13.0.r13.0/compiler.36424714_0"
        /*0030*/ 	.string	"-arch sm_100 -m 64 "



//--------------------- .note.nv.cuinfo           --------------------------
	.section	.note.nv.cuinfo,"",@"SHT_NOTE"
	.sectionflags	@"SHF_NOTE_NV_CUINFO"
        /*0018*/ 	.short	0x0002
        /*001a*/ 	.short	0x0064
        /*001c*/ 	.short	0x0082
	.zero		2


//--------------------- .nv.info                  --------------------------
	.section	.nv.info,"",@"SHT_CUDA_INFO"
	.align	4


	//----- nvinfo : EIATTR_REGCOUNT
	.align		4
        /*0000*/ 	.byte	0x04, 0x2f
        /*0002*/ 	.short	(.L_1 - .L_0)
	.align		4
.L_0:
        /*0004*/ 	.word	index@(_Z9crypt_gpuiiPcPiS0_S0_S0_iS0_)
        /*0008*/ 	.word	0x0000001a


	//----- nvinfo : EIATTR_FRAME_SIZE
	.align		4
.L_1:
        /*000c*/ 	.byte	0x04, 0x11
        /*000e*/ 	.short	(.L_3 - .L_2)
	.align		4
.L_2:
        /*0010*/ 	.word	index@(_Z9crypt_gpuiiPcPiS0_S0_S0_iS0_)
        /*0014*/ 	.word	0x00000000


	//----- nvinfo : EIATTR_MIN_STACK_SIZE
	.align		4
.L_3:
        /*0018*/ 	.byte	0x04, 0x12
        /*001a*/ 	.short	(.L_5 - .L_4)
	.align		4
.L_4:
        /*001c*/ 	.word	index@(_Z9crypt_gpuiiPcPiS0_S0_S0_iS0_)
        /*0020*/ 	.word	0x00000000
.L_5:


//--------------------- .nv.compat                --------------------------
	.section	.nv.compat,"",@"SHT_CUDA_COMPAT_INFO"
	.align	4
        /*0000*/ 	.byte	0x02, 0x09, 0x00, 0x00, 0x02, 0x02, 0x01, 0x00, 0x02, 0x05, 0x05, 0x00, 0x03, 0x07, 0x01, 0x01
        /*0010*/ 	.byte	0x02, 0x03, 0x00, 0x00, 0x02, 0x06, 0x01, 0x00, 0x04, 0x0b, 0x08, 0x00, 0x09, 0x00, 0x00, 0x00
        /*0020*/ 	.byte	0x00, 0x00, 0x00, 0x00


//--------------------- .nv.info._Z9crypt_gpuiiPcPiS0_S0_S0_iS0_ --------------------------
	.section	.nv.info._Z9crypt_gpuiiPcPiS0_S0_S0_iS0_,"",@"SHT_CUDA_INFO"
	.sectionflags	@""
	.align	4


	//----- nvinfo : EIATTR_CUDA_API_VERSION
	.align		4
        /*0000*/ 	.byte	0x04, 0x37
        /*0002*/ 	.short	(.L_7 - .L_6)
.L_6:
        /*0004*/ 	.word	0x00000082


	//----- nvinfo : EIATTR_KPARAM_INFO
	.align		4
.L_7:
        /*0008*/ 	.byte	0x04, 0x17
        /*000a*/ 	.short	(.L_9 - .L_8)
.L_8:
        /*000c*/ 	.word	0x00000000
        /*0010*/ 	.short	0x0008
        /*0012*/ 	.short	0x0038
        /*0014*/ 	.byte	0x00, 0xf5, 0x21, 0x00


	//----- nvinfo : EIATTR_KPARAM_INFO
	.align		4
.L_9:
        /*0018*/ 	.byte	0x04, 0x17
        /*001a*/ 	.short	(.L_11 - .L_10)
.L_10:
        /*001c*/ 	.word	0x00000000
        /*0020*/ 	.short	0x0007
        /*0022*/ 	.short	0x0030
        /*0024*/ 	.byte	0x00, 0xf0, 0x11, 0x00


	//----- nvinfo : EIATTR_KPARAM_INFO
	.align		4
.L_11:
        /*0028*/ 	.byte	0x04, 0x17
        /*002a*/ 	.short	(.L_13 - .L_12)
.L_12:
        /*002c*/ 	.word	0x00000000
        /*0030*/ 	.short	0x0006
        /*0032*/ 	.short	0x0028
        /*0034*/ 	.byte	0x00, 0xf5, 0x21, 0x00


	//----- nvinfo : EIATTR_KPARAM_INFO
	.align		4
.L_13:
        /*0038*/ 	.byte	0x04, 0x17
        /*003a*/ 	.short	(.L_15 - .L_14)
.L_14:
        /*003c*/ 	.word	0x00000000
        /*0040*/ 	.short	0x0005
        /*0042*/ 	.short	0x0020
        /*0044*/ 	.byte	0x00, 0xf5, 0x21, 0x00


	//----- nvinfo : EIATTR_KPARAM_INFO
	.align		4
.L_15:
        /*0048*/ 	.byte	0x04, 0x17
        /*004a*/ 	.short	(.L_17 - .L_16)
.L_16:
        /*004c*/ 	.word	0x00000000
        /*0050*/ 	.short	0x0004
        /*0052*/ 	.short	0x0018
        /*0054*/ 	.byte	0x00, 0xf5, 0x21, 0x00


	//----- nvinfo : EIATTR_KPARAM_INFO
	.align		4
.L_17:
        /*0058*/ 	.byte	0x04, 0x17
        /*005a*/ 	.short	(.L_19 - .L_18)
.L_18:
        /*005c*/ 	.word	0x00000000
        /*0060*/ 	.short	0x0003
        /*0062*/ 	.short	0x0010
        /*0064*/ 	.byte	0x00, 0xf5, 0x21, 0x00


	//----- nvinfo : EIATTR_KPARAM_INFO
	.align		4
.L_19:
        /*0068*/ 	.byte	0x04, 0x17
        /*006a*/ 	.short	(.L_21 - .L_20)
.L_20:
        /*006c*/ 	.word	0x00000000
        /*0070*/ 	.short	0x0002
        /*0072*/ 	.short	0x0008
        /*0074*/ 	.byte	0x00, 0xf5, 0x21, 0x00


	//----- nvinfo : EIATTR_KPARAM_INFO
	.align		4
.L_21:
        /*0078*/ 	.byte	0x04, 0x17
        /*007a*/ 	.short	(.L_23 - .L_22)
.L_22:
        /*007c*/ 	.word	0x00000000
        /*0080*/ 	.short	0x0001
        /*0082*/ 	.short	0x0004
        /*0084*/ 	.byte	0x00, 0xf0, 0x11, 0x00


	//----- nvinfo : EIATTR_KPARAM_INFO
	.align		4
.L_23:
        /*0088*/ 	.byte	0x04, 0x17
        /*008a*/ 	.short	(.L_25 - .L_24)
.L_24:
        /*008c*/ 	.word	0x00000000
        /*0090*/ 	.short	0x0000
        /*0092*/ 	.short	0x0000
        /*0094*/ 	.byte	0x00, 0xf0, 0x11, 0x00


	//----- nvinfo : EIATTR_SPARSE_MMA_MASK
	.align		4
.L_25:
        /*0098*/ 	.byte	0x03, 0x50
        /*009a*/ 	.short	0x0000


	//----- nvinfo : EIATTR_MAXREG_COUNT
	.align		4
        /*009c*/ 	.byte	0x03, 0x1b
        /*009e*/ 	.short	0x00ff


	//----- nvinfo : EIATTR_MERCURY_ISA_VERSION
	.align		4
        /*00a0*/ 	.byte	0x03, 0x5f
        /*00a2*/ 	.short	0x0101


	//----- nvinfo : EIATTR_VRC_CTA_INIT_COUNT
	.align		4
        /*00a4*/ 	.byte	0x02, 0x4a
	.zero		1
	.zero		1


	//----- nvinfo : EIATTR_EXIT_INSTR_OFFSETS
	.align		4
        /*00a8*/ 	.byte	0x04, 0x1c
        /*00aa*/ 	.short	(.L_27 - .L_26)


	//   ....[0]....
.L_26:
        /*00ac*/ 	.word	0x00000070


	//   ....[1]....
        /*00b0*/ 	.word	0x00000ef0


	//----- nvinfo : EIATTR_CBANK_PARAM_SIZE
	.align		4
.L_27:
        /*00b4*/ 	.byte	0x03, 0x19
        /*00b6*/ 	.short	0x0040


	//----- nvinfo : EIATTR_PARAM_CBANK
	.align		4
        /*00b8*/ 	.byte	0x04, 0x0a
        /*00ba*/ 	.short	(.L_29 - .L_28)
	.align		4
.L_28:
        /*00bc*/ 	.word	index@(.nv.constant0._Z9crypt_gpuiiPcPiS0_S0_S0_iS0_)
        /*00c0*/ 	.short	0x0380
        /*00c2*/ 	.short	0x0040


	//----- nvinfo : EIATTR_SW_WAR
	.align		4
.L_29:
        /*00c4*/ 	.byte	0x04, 0x36
        /*00c6*/ 	.short	(.L_31 - .L_30)
.L_30:
        /*00c8*/ 	.word	0x00000008
.L_31:


//--------------------- .nv.callgraph             --------------------------
	.section	.nv.callgraph,"",@"SHT_CUDA_CALLGRAPH"
	.align	4
	.sectionentsize	8
	.align		4
        /*0000*/ 	.word	0x00000000
	.align		4
        /*0004*/ 	.word	0xffffffff
	.align		4
        /*0008*/ 	.word	0x00000000
	.align		4
        /*000c*/ 	.word	0xfffffffe
	.align		4
        /*0010*/ 	.word	0x00000000
	.align		4
        /*0014*/ 	.word	0xfffffffd
	.align		4
        /*0018*/ 	.word	0x00000000
	.align		4
        /*001c*/ 	.word	0xfffffffc


//--------------------- .text._Z9crypt_gpuiiPcPiS0_S0_S0_iS0_ --------------------------
	.section	.text._Z9crypt_gpuiiPcPiS0_S0_S0_iS0_,"ax",@progbits
	.align	128
        .global         _Z9crypt_gpuiiPcPiS0_S0_S0_iS0_
        .type           _Z9crypt_gpuiiPcPiS0_S0_S0_iS0_,@function
        .size           _Z9crypt_gpuiiPcPiS0_S0_S0_iS0_,(.L_x_1 - _Z9crypt_gpuiiPcPiS0_S0_S0_iS0_)
        .other          _Z9crypt_gpuiiPcPiS0_S0_S0_iS0_,@"STO_CUDA_ENTRY STV_DEFAULT"
_Z9crypt_gpuiiPcPiS0_S0_S0_iS0_:
.text._Z9crypt_gpuiiPcPiS0_S0_S0_iS0_:
[----:B------:R-:W-:Y:S01]  /*0000*/  LDC R1, c[0x0][0x37c] ;  /* 0x0000df00ff017b82 */ /* 0x000fe20000000800 */
[----:B------:R-:W0:Y:S07]  /*0010*/  S2R R3, SR_TID.X ;  /* 0x0000000000037919 */ /* 0x000e2e0000002100 */
[----:B------:R-:W0:Y:S01]  /*0020*/  S2UR UR4, SR_CTAID.X ;  /* 0x00000000000479c3 */ /* 0x000e220000002500 */
[----:B------:R-:W1:Y:S07]  /*0030*/  LDCU UR5, c[0x0][0x380] ;  /* 0x00007000ff0577ac */ /* 0x000e6e0008000800 */
[----:B------:R-:W0:Y:S02]  /*0040*/  LDC R8, c[0x0][0x360] ;  /* 0x0000d800ff087b82 */ /* 0x000e240000000800 */
[----:B0-----:R-:W-:-:S05]  /*0050*/  IMAD R8, R8, UR4, R3 ;  /* 0x0000000408087c24 */ /* 0x001fca000f8e0203 */
[----:B-1----:R-:W-:-:S13]  /*0060*/  ISETP.GE.AND P0, PT, R8, UR5, PT ;  /* 0x0000000508007c0c */ /* 0x002fda000bf06270 */
[----:B------:R-:W-:Y:S05]  /*0070*/  @P0 EXIT ;  /* 0x000000000000094d */ /* 0x000fea0003800000 */
[----:B------:R-:W0:Y:S01]  /*0080*/  LDCU.64 UR6, c[0x0][0x388] ;  /* 0x00007100ff0677ac */ /* 0x000e220008000a00 */
[----:B------:R-:W1:Y:S01]  /*0090*/  LDC.64 R4, c[0x0][0x3b8] ;  /* 0x0000ee00ff047b82 */ /* 0x000e620000000a00 */
[----:B------:R-:W2:Y:S01]  /*00a0*/  LDCU.64 UR4, c[0x0][0x358] ;  /* 0x00006b00ff0477ac */ /* 0x000ea20008000a00 */
[C---:B0-----:R-:W-:Y:S01]  /*00b0*/  IADD3 R2, P0, PT, R8.reuse, UR6, RZ ;  /* 0x0000000608027c10 */ /* 0x041fe2000ff1e0ff */
[----:B------:R-:W0:Y:S03]  /*00c0*/  LDCU UR6, c[0x0][0x3b0] ;  /* 0x00007600ff0677ac */ /* 0x000e260008000800 */
[----:B------:R-:W-:-:S05]  /*00d0*/  LEA.HI.X.SX32 R3, R8, UR7, 0x1, P0 ;  /* 0x0000000708037c11 */ /* 0x000fca00080f0eff */
[----:B--2---:R-:W2:Y:S02]  /*00e0*/  LDG.E.S8 R0, desc[UR4][R2.64] ;  /* 0x0000000402007981 */ /* 0x004ea4000c1e1300 */
[----:B--2---:R-:W-:Y:S02]  /*00f0*/  IMAD.SHL.U32 R7, R0, 0x2, RZ ;  /* 0x0000000200077824 */ /* 0x004fe400078e00ff */
[----:B------:R-:W2:Y:S02]  /*0100*/  LDC R0, c[0x0][0x384] ;  /* 0x0000e100ff007b82 */ /* 0x000ea40000000800 */
[----:B-1----:R-:W-:-:S06]  /*0110*/  IMAD.WIDE R6, R7, 0x4, R4 ;  /* 0x0000000407067825 */ /* 0x002fcc00078e0204 */
[----:B------:R1:W3:Y:S01]  /*0120*/  LDG.E R6, desc[UR4][R6.64+-0x308] ;  /* 0xfffcf80406067981 */ /* 0x0002e2000c1e1900 */
[----:B0-----:R-:W-:-:S04]  /*0130*/  VIADD R11, R8, UR6 ;  /* 0x00000006080b7c36 */ /* 0x001fc80008000000 */
[----:B------:R-:W-:Y:S02]  /*0140*/  IMAD.SHL.U32 R11, R11, 0x2, RZ ;  /* 0x000000020b0b7824 */ /* 0x000fe400078e00ff */
[----:B--2---:R-:W-:-:S05]  /*0150*/  IMAD.SHL.U32 R0, R0, 0x2, RZ ;  /* 0x0000000200007824 */ /* 0x004fca00078e00ff */
[-C--:B------:R-:W-:Y:S02]  /*0160*/  IABS R10, R0.reuse ;  /* 0x00000000000a7213 */ /* 0x080fe40000000000 */
[-C--:B------:R-:W-:Y:S02]  /*0170*/  IABS R12, R0.reuse ;  /* 0x00000000000c7213 */ /* 0x080fe40000000000 */
[----:B------:R-:W0:Y:S03]  /*0180*/  I2F.RP R9, R10 ;  /* 0x0000000a00097306 */ /* 0x000e260000209400 */
[----:B------:R-:W-:Y:S01]  /*0190*/  IMAD.MOV R13, RZ, RZ, -R12 ;  /* 0x000000ffff0d7224 */ /* 0x000fe200078e0a0c */
[----:B------:R-:W-:-:S04]  /*01a0*/  LOP3.LUT R12, RZ, R0, RZ, 0x33, !PT ;  /* 0x00000000ff0c7212 */ /* 0x000fc800078e33ff */
[----:B0-----:R-:W0:Y:S02]  /*01b0*/  MUFU.RCP R9, R9 ;  /* 0x0000000900097308 */ /* 0x001e240000001000 */
[----:B0-----:R-:W-:-:S06]  /*01c0*/  VIADD R14, R9, 0xffffffe ;  /* 0x0ffffffe090e7836 */ /* 0x001fcc0000000000 */
[----:B------:R0:W1:Y:S02]  /*01d0*/  F2I.FTZ.U32.TRUNC.NTZ R15, R14 ;  /* 0x0000000e000f7305 */ /* 0x000064000021f000 */
[----:B0-----:R-:W-:Y:S02]  /*01e0*/  IMAD.MOV.U32 R14, RZ, RZ, RZ ;  /* 0x000000ffff0e7224 */ /* 0x001fe400078e00ff */
[----:B-1----:R-:W-:-:S04]  /*01f0*/  IMAD.MOV R7, RZ, RZ, -R15 ;  /* 0x000000ffff077224 */ /* 0x002fc800078e0a0f */
[----:B------:R-:W-:-:S04]  /*0200*/  IMAD R7, R7, R10, RZ ;  /* 0x0000000a07077224 */ /* 0x000fc800078e02ff */
[----:B------:R-:W-:-:S04]  /*0210*/  IMAD.HI.U32 R14, R15, R7, R14 ;  /* 0x000000070f0e7227 */ /* 0x000fc800078e000e */
[----:B---3--:R-:W-:-:S05]  /*0220*/  IMAD.IADD R6, R11, 0x1, R6 ;  /* 0x000000010b067824 */ /* 0x008fca00078e0206 */
[----:B------:R-:W-:Y:S02]  /*0230*/  IABS R8, R6 ;  /* 0x0000000600087213 */ /* 0x000fe40000000000 */
[----:B------:R-:W-:-:S03]  /*0240*/  ISETP.GE.AND P1, PT, R6, RZ, PT ;  /* 0x000000ff0600720c */ /* 0x000fc60003f26270 */
[----:B------:R-:W-:-:S04]  /*0250*/  IMAD.MOV.U32 R7, RZ, RZ, R8 ;  /* 0x000000ffff077224 */ /* 0x000fc800078e0008 */
[----:B------:R-:W-:-:S04]  /*0260*/  IMAD.HI.U32 R8, R14, R7, RZ ;  /* 0x000000070e087227 */ /* 0x000fc800078e00ff */
[----:B------:R-:W-:-:S05]  /*0270*/  IMAD R7, R8, R13, R7 ;  /* 0x0000000d08077224 */ /* 0x000fca00078e0207 */
[----:B------:R-:W-:-:S13]  /*0280*/  ISETP.GT.U32.AND P0, PT, R10, R7, PT ;  /* 0x000000070a00720c */ /* 0x000fda0003f04070 */
[----:B------:R-:W-:-:S05]  /*0290*/  @!P0 IMAD.IADD R7, R7, 0x1, -R10 ;  /* 0x0000000107078824 */ /* 0x000fca00078e0a0a */
[----:B------:R-:W-:-:S13]  /*02a0*/  ISETP.GT.U32.AND P0, PT, R10, R7, PT ;  /* 0x000000070a00720c */ /* 0x000fda0003f04070 */
[----:B------:R-:W-:Y:S01]  /*02b0*/  @!P0 IMAD.IADD R7, R7, 0x1, -R10 ;  /* 0x0000000107078824 */ /* 0x000fe200078e0a0a */
[----:B------:R-:W-:-:S03]  /*02c0*/  ISETP.NE.AND P0, PT, R0, RZ, PT ;  /* 0x000000ff0000720c */ /* 0x000fc60003f05270 */
[----:B------:R-:W-:Y:S02]  /*02d0*/  IMAD.MOV.U32 R9, RZ, RZ, R7 ;  /* 0x000000ffff097224 */ /* 0x000fe400078e0007 */
[----:B------:R-:W0:Y:S02]  /*02e0*/  LDC.64 R6, c[0x0][0x3a0] ;  /* 0x0000e800ff067b82 */ /* 0x000e240000000a00 */
[----:B------:R-:W-:-:S05]  /*02f0*/  @!P1 IMAD.MOV R9, RZ, RZ, -R9 ;  /* 0x000000ffff099224 */ /* 0x000fca00078e0a09 */
[----:B------:R-:W-:-:S04]  /*0300*/  SEL R9, R12, R9, !P0 ;  /* 0x000000090c097207 */ /* 0x000fc80004000000 */
[----:B------:R-:W-:-:S04]  /*0310*/  SHF.R.S32.HI R15, RZ, 0x1f, R9 ;  /* 0x0000001fff0f7819 */ /* 0x000fc80000011409 */
[----:B------:R-:W-:-:S05]  /*0320*/  LOP3.LUT R8, R15, R0, RZ, 0xc0, !PT ;  /* 0x000000000f087212 */ /* 0x000fca00078ec0ff */
[----:B------:R-:W-:-:S04]  /*0330*/  IMAD.IADD R9, R9, 0x1, R8 ;  /* 0x0000000109097824 */ /* 0x000fc800078e0208 */
[----:B0-----:R-:W-:-:S06]  /*0340*/  IMAD.WIDE R6, R9, 0x4, R6 ;  /* 0x0000000409067825 */ /* 0x001fcc00078e0206 */
[----:B------:R-:W2:Y:S01]  /*0350*/  LDG.E R6, desc[UR4][R6.64] ;  /* 0x0000000406067981 */ /* 0x000ea2000c1e1900 */
[----:B------:R-:W-:Y:S01]  /*0360*/  IABS R15, R11 ;  /* 0x0000000b000f7213 */ /* 0x000fe20000000000 */
[----:B--2---:R-:W-:Y:S01]  /*0370*/  IMAD.IADD R8, R6, 0x1, -R11 ;  /* 0x0000000106087824 */ /* 0x004fe200078e0a0b */
[----:B------:R-:W-:-:S04]  /*0380*/  LOP3.LUT R6, R11, R0, RZ, 0x3c, !PT ;  /* 0x000000000b067212 */ /* 0x000fc800078e3cff */
[----:B------:R-:W-:-:S05]  /*0390*/  IABS R9, R8 ;  /* 0x0000000800097213 */ /* 0x000fca0000000000 */
[----:B------:R-:W-:-:S04]  /*03a0*/  IMAD.HI.U32 R16, R14, R9, RZ ;  /* 0x000000090e107227 */ /* 0x000fc800078e00ff */
[----:B------:R-:W-:Y:S02]  /*03b0*/  IMAD R9, R16, R13, R9 ;  /* 0x0000000d10097224 */ /* 0x000fe400078e0209 */
[----:B------:R-:W-:-:S03]  /*03c0*/  IMAD.HI.U32 R16, R14, R15, RZ ;  /* 0x0000000f0e107227 */ /* 0x000fc600078e00ff */
[----:B------:R-:W-:Y:S01]  /*03d0*/  ISETP.GT.U32.AND P2, PT, R10, R9, PT ;  /* 0x000000090a00720c */ /* 0x000fe20003f44070 */
[----:B------:R-:W-:-:S05]  /*03e0*/  IMAD R15, R16, R13, R15 ;  /* 0x0000000d100f7224 */ /* 0x000fca00078e020f */
[----:B------:R-:W-:-:S07]  /*03f0*/  ISETP.GT.U32.AND P1, PT, R10, R15, PT ;  /* 0x0000000f0a00720c */ /* 0x000fce0003f24070 */
[----:B------:R-:W-:Y:S01]  /*0400*/  @!P2 IMAD.IADD R9, R9, 0x1, -R10 ;  /* 0x000000010909a824 */ /* 0x000fe200078e0a0a */
[----:B------:R-:W-:-:S04]  /*0410*/  ISETP.GE.AND P2, PT, R8, RZ, PT ;  /* 0x000000ff0800720c */ /* 0x000fc80003f46270 */
[----:B------:R-:W-:Y:S01]  /*0420*/  ISETP.GT.U32.AND P4, PT, R10, R9, PT ;  /* 0x000000090a00720c */ /* 0x000fe20003f84070 */
[----:B------:R-:W-:Y:S02]  /*0430*/  @!P1 IMAD.IADD R15, R15, 0x1, -R10 ;  /* 0x000000010f0f9824 */ /* 0x000fe400078e0a0a */
[----:B------:R-:W-:-:S03]  /*0440*/  @!P1 VIADD R16, R16, 0x1 ;  /* 0x0000000110109836 */ /* 0x000fc60000000000 */
[----:B------:R-:W-:-:S07]  /*0450*/  ISETP.GE.U32.AND P3, PT, R15, R10, PT ;  /* 0x0000000a0f00720c */ /* 0x000fce0003f66070 */
[----:B------:R-:W-:Y:S01]  /*0460*/  @!P4 IMAD.IADD R9, R9, 0x1, -R10 ;  /* 0x000000010909c824 */ /* 0x000fe200078e0a0a */
[----:B------:R-:W-:-:S03]  /*0470*/  ISETP.GE.AND P4, PT, R6, RZ, PT ;  /* 0x000000ff0600720c */ /* 0x000fc60003f86270 */
[----:B------:R-:W-:Y:S02]  /*0480*/  @!P2 IMAD.MOV R9, RZ, RZ, -R9 ;  /* 0x000000ffff09a224 */ /* 0x000fe400078e0a09 */
[----:B------:R-:W-:-:S03]  /*0490*/  @P3 VIADD R16, R16, 0x1 ;  /* 0x0000000110103836 */ /* 0x000fc60000000000 */
[----:B------:R-:W-:-:S04]  /*04a0*/  SEL R6, R12, R9, !P0 ;  /* 0x000000090c067207 */ /* 0x000fc80004000000 */
[----:B------:R-:W-:Y:S01]  /*04b0*/  SHF.R.S32.HI R7, RZ, 0x1f, R6 ;  /* 0x0000001fff077819 */ /* 0x000fe20000011406 */
[----:B------:R-:W-:-:S03]  /*04c0*/  @!P4 IMAD.MOV R16, RZ, RZ, -R16 ;  /* 0x000000ffff10c224 */ /* 0x000fc600078e0a10 */
[----:B------:R-:W-:Y:S02]  /*04d0*/  LOP3.LUT R7, R7, R0, RZ, 0xc0, !PT ;  /* 0x0000000007077212 */ /* 0x000fe400078ec0ff */
[----:B------:R-:W-:-:S04]  /*04e0*/  SEL R15, R12, R16, !P0 ;  /* 0x000000100c0f7207 */ /* 0x000fc80004000000 */
[----:B------:R-:W-:-:S04]  /*04f0*/  IADD3 R6, PT, PT, R7, R15, R6 ;  /* 0x0000000f07067210 */ /* 0x000fc80007ffe006 */
[----:B------:R-:W-:Y:S02]  /*0500*/  IABS R7, R6 ;  /* 0x0000000600077213 */ /* 0x000fe40000000000 */
[----:B------:R-:W-:-:S03]  /*0510*/  ISETP.GE.AND P2, PT, R6, RZ, PT ;  /* 0x000000ff0600720c */ /* 0x000fc60003f46270 */
[----:B------:R-:W-:-:S04]  /*0520*/  IMAD.HI.U32 R8, R14, R7, RZ ;  /* 0x000000070e087227 */ /* 0x000fc800078e00ff */
[----:B------:R-:W-:-:S05]  /*0530*/  IMAD R7, R8, R13, R7 ;  /* 0x0000000d08077224 */ /* 0x000fca00078e0207 */
[----:B------:R-:W-:-:S13]  /*0540*/  ISETP.GT.U32.AND P1, PT, R10, R7, PT ;  /* 0x000000070a00720c */ /* 0x000fda0003f24070 */
[----:B------:R-:W-:-:S05]  /*0550*/  @!P1 IMAD.IADD R7, R7, 0x1, -R10 ;  /* 0x0000000107079824 */ /* 0x000fca00078e0a0a */
[----:B------:R-:W-:-:S13]  /*0560*/  ISETP.GT.U32.AND P1, PT, R10, R7, PT ;  /* 0x000000070a00720c */ /* 0x000fda0003f24070 */
[----:B------:R-:W-:-:S04]  /*0570*/  @!P1 IMAD.IADD R7, R7, 0x1, -R10 ;  /* 0x0000000107079824 */ /* 0x000fc800078e0a0a */
        /* <DEDUP_REMOVED lines=8> */
[----:B------:R-:W2:Y:S02]  /*0600*/  LDG.E R8, desc[UR4][R8.64] ;  /* 0x0000000408087981 */ /* 0x000ea4000c1e1900 */
[----:B--2---:R-:W-:-:S05]  /*0610*/  IMAD.IADD R16, R8, 0x1, -R15 ;  /* 0x0000000108107824 */ /* 0x004fca00078e0a0f */
[----:B------:R-:W-:Y:S02]  /*0620*/  IABS R17, R16 ;  /* 0x0000001000117213 */ /* 0x000fe40000000000 */
[----:B------:R-:W-:Y:S01]  /*0630*/  ISETP.GE.AND P2, PT, R16, RZ, PT ;  /* 0x000000ff1000720c */ /* 0x000fe20003f46270 */
[----:B------:R-:W-:Y:S02]  /*0640*/  IMAD R16, R0, R15, RZ ;  /* 0x0000000f00107224 */ /* 0x000fe400078e02ff */
[----:B------:R-:W-:-:S04]  /*0650*/  IMAD.HI.U32 R18, R14, R17, RZ ;  /* 0x000000110e127227 */ /* 0x000fc800078e00ff */
[----:B------:R-:W-:-:S05]  /*0660*/  IMAD R17, R18, R13, R17 ;  /* 0x0000000d12117224 */ /* 0x000fca00078e0211 */
[----:B------:R-:W-:-:S13]  /*0670*/  ISETP.GT.U32.AND P1, PT, R10, R17, PT ;  /* 0x000000110a00720c */ /* 0x000fda0003f24070 */
[----:B------:R-:W-:-:S05]  /*0680*/  @!P1 IMAD.IADD R17, R17, 0x1, -R10 ;  /* 0x0000000111119824 */ /* 0x000fca00078e0a0a */
[----:B------:R-:W-:-:S13]  /*0690*/  ISETP.GT.U32.AND P1, PT, R10, R17, PT ;  /* 0x000000110a00720c */ /* 0x000fda0003f24070 */
[----:B------:R-:W-:-:S04]  /*06a0*/  @!P1 IMAD.IADD R17, R17, 0x1, -R10 ;  /* 0x0000000111119824 */ /* 0x000fc800078e0a0a */
[----:B------:R-:W-:-:S05]  /*06b0*/  @!P2 IMAD.MOV R17, RZ, RZ, -R17 ;  /* 0x000000ffff11a224 */ /* 0x000fca00078e0a11 */
[----:B------:R-:W-:-:S04]  /*06c0*/  SEL R17, R12, R17, !P0 ;  /* 0x000000110c117207 */ /* 0x000fc80004000000 */
[----:B------:R-:W-:-:S04]  /*06d0*/  SHF.R.S32.HI R9, RZ, 0x1f, R17 ;  /* 0x0000001fff097819 */ /* 0x000fc80000011411 */
[----:B------:R-:W-:-:S04]  /*06e0*/  LOP3.LUT R9, R9, R0, RZ, 0xc0, !PT ;  /* 0x0000000009097212 */ /* 0x000fc800078ec0ff */
[----:B------:R-:W-:-:S04]  /*06f0*/  IADD3 R9, PT, PT, R16, R9, R17 ;  /* 0x0000000910097210 */ /* 0x000fc80007ffe011 */
[----:B------:R-:W-:Y:S02]  /*0700*/  IABS R17, R9 ;  /* 0x0000000900117213 */ /* 0x000fe40000000000 */
[----:B------:R-:W-:-:S03]  /*0710*/  ISETP.GE.AND P2, PT, R9, RZ, PT ;  /* 0x000000ff0900720c */ /* 0x000fc60003f46270 */
[----:B------:R-:W-:-:S04]  /*0720*/  IMAD.HI.U32 R8, R14, R17, RZ ;  /* 0x000000110e087227 */ /* 0x000fc800078e00ff */
[----:B------:R-:W-:Y:S02]  /*0730*/  IMAD R17, R8, R13, R17 ;  /* 0x0000000d08117224 */ /* 0x000fe400078e0211 */
[----:B------:R-:W0:Y:S03]  /*0740*/  LDC.64 R8, c[0x0][0x390] ;  /* 0x0000e400ff087b82 */ /* 0x000e260000000a00 */
[----:B------:R-:W-:-:S13]  /*0750*/  ISETP.GT.U32.AND P1, PT, R10, R17, PT ;  /* 0x000000110a00720c */ /* 0x000fda0003f24070 */
[----:B------:R-:W-:-:S05]  /*0760*/  @!P1 IMAD.IADD R17, R17, 0x1, -R10 ;  /* 0x0000000111119824 */ /* 0x000fca00078e0a0a */
[----:B------:R-:W-:-:S13]  /*0770*/  ISETP.GT.U32.AND P1, PT, R10, R17, PT ;  /* 0x000000110a00720c */ /* 0x000fda0003f24070 */
[----:B------:R-:W-:-:S04]  /*0780*/  @!P1 IMAD.IADD R17, R17, 0x1, -R10 ;  /* 0x0000000111119824 */ /* 0x000fc800078e0a0a */
[----:B------:R-:W-:-:S05]  /*0790*/  @!P2 IMAD.MOV R17, RZ, RZ, -R17 ;  /* 0x000000ffff11a224 */ /* 0x000fca00078e0a11 */
[----:B------:R-:W-:-:S04]  /*07a0*/  SEL R17, R12, R17, !P0 ;  /* 0x000000110c117207 */ /* 0x000fc80004000000 */
[----:B------:R-:W-:-:S04]  /*07b0*/  SHF.R.S32.HI R19, RZ, 0x1f, R17 ;  /* 0x0000001fff137819 */ /* 0x000fc80000011411 */
[----:B------:R-:W-:-:S05]  /*07c0*/  LOP3.LUT R18, R19, R0, RZ, 0xc0, !PT ;  /* 0x0000000013127212 */ /* 0x000fca00078ec0ff */
[----:B------:R-:W-:-:S04]  /*07d0*/  IMAD.IADD R19, R17, 0x1, R18 ;  /* 0x0000000111137824 */ /* 0x000fc800078e0212 */
[----:B0-----:R-:W-:-:S06]  /*07e0*/  IMAD.WIDE R18, R19, 0x4, R8 ;  /* 0x0000000413127825 */ /* 0x001fcc00078e0208 */
[----:B------:R-:W2:Y:S02]  /*07f0*/  LDG.E R18, desc[UR4][R18.64] ;  /* 0x0000000412127981 */ /* 0x000ea4000c1e1900 */
[----:B--2---:R-:W-:Y:S02]  /*0800*/  IMAD.IADD R17, R18, 0x1, -R15 ;  /* 0x0000000112117824 */ /* 0x004fe400078e0a0f */
[----:B------:R-:W0:Y:S03]  /*0810*/  LDC.64 R18, c[0x0][0x3a8] ;  /* 0x0000ea00ff127b82 */ /* 0x000e260000000a00 */
        /* <DEDUP_REMOVED lines=15> */
[----:B--2---:R-:W-:-:S05]  /*0910*/  IMAD.IADD R17, R16, 0x1, R21 ;  /* 0x0000000110117824 */ /* 0x004fca00078e0215 */
        /* <DEDUP_REMOVED lines=12> */
[----:B------:R-:W-:-:S05]  /*09e0*/  IADD3 R23, PT, PT, R23, 0x1, R20 ;  /* 0x0000000117177810 */ /* 0x000fca0007ffe014 */
[----:B------:R-:W-:-:S06]  /*09f0*/  IMAD.WIDE R18, R23, 0x4, R18 ;  /* 0x0000000417127825 */ /* 0x000fcc00078e0212 */
[----:B------:R-:W2:Y:S02]  /*0a00*/  LDG.E R19, desc[UR4][R18.64] ;  /* 0x0000000412137981 */ /* 0x000ea4000c1e1900 */
[----:B--2---:R-:W-:-:S05]  /*0a10*/  IMAD.IADD R16, R19, 0x1, -R16 ;  /* 0x0000000113107824 */ /* 0x004fca00078e0a10 */
        /* <DEDUP_REMOVED lines=71> */
[----:B------:R-:W-:-:S06]  /*0e90*/  IMAD.WIDE R4, R7, 0x4, R4 ;  /* 0x0000000407047825 */ /* 0x000fcc00078e0204 */
[----:B------:R-:W2:Y:S02]  /*0ea0*/  LDG.E R4, desc[UR4][R4.64] ;  /* 0x0000000404047981 */ /* 0x000ea4000c1e1900 */
[----:B--2---:R-:W-:-:S04]  /*0eb0*/  LEA.HI R0, R4, R4, RZ, 0x1 ;  /* 0x0000000404007211 */ /* 0x004fc800078f08ff */
[----:B------:R-:W-:-:S04]  /*0ec0*/  LOP3.LUT R0, R0, 0xffff, RZ, 0xc0, !PT ;  /* 0x0000ffff00007812 */ /* 0x000fc800078ec0ff */
[----:B------:R-:W-:-:S05]  /*0ed0*/  LEA.HI R7, R0, 0x61, RZ, 0x1f ;  /* 0x0000006100077811 */ /* 0x000fca00078ff8ff */
[----:B------:R-:W-:Y:S01]  /*0ee0*/  STG.E.U8 desc[UR4][R2.64], R7 ;  /* 0x0000000702007986 */ /* 0x000fe2000c101104 */
[----:B------:R-:W-:Y:S05]  /*0ef0*/  EXIT ;  /* 0x000000000000794d */ /* 0x000fea0003800000 */
.L_x_0:
[----:B------:R-:W-:-:S00]  /*0f00*/  BRA `(.L_x_0) ;  /* 0xfffffffc00fc7947 */ /* 0x000fc0000383ffff */
[----:B------:R-:W-:-:S00]  /*0f10*/  NOP ;  /* 0x0000000000007918 */ /* 0x000fc00000000000 */
        /* <DEDUP_REMOVED lines=14> */
.L_x_1:


//--------------------- .nv.shared.reserved.0     --------------------------
	.section	.nv.shared.reserved.0,"aw",@nobits
	.weak		__nv_reservedSMEM_offset_0_alias
	.size		__nv_reservedSMEM_offset_0_alias, 0, 64
	.other		__nv_reservedSMEM_offset_0_alias,@"STO_CUDA_RESERVED_SHARED STV_DEFAULT"
__nv_reservedSMEM_offset_0_alias:
	.zero		0
	.zero		64


//--------------------- .nv.constant0._Z9crypt_gpuiiPcPiS0_S0_S0_iS0_ --------------------------
	.section	.nv.constant0._Z9crypt_gpuiiPcPiS0_S0_S0_iS0_,"a",@progbits
	.sectionflags	@""
	.align	4
.nv.constant0._Z9crypt_gpuiiPcPiS0_S0_S0_iS0_:
	.zero		960


//--------------------- SYMBOLS --------------------------

	.type		.nv.reservedSmem.offset0,@object
	.size		.nv.reservedSmem.offset0,0x4
